//
// Generated by NVIDIA NVVM Compiler
//
// Compiler Build ID: CL-36424714
// Cuda compilation tools, release 13.0, V13.0.88
// Based on NVVM 20.0.0
//

.version 9.0
.target sm_100
.address_size 64

	// .globl	_Z16coalesced_accessPfS_
// _ZZ23matrix_transpose_sharedPfS_iE4tile has been demoted

.visible .entry _Z16coalesced_accessPfS_(
	.param .u64 .ptr .align 1 _Z16coalesced_accessPfS__param_0,
	.param .u64 .ptr .align 1 _Z16coalesced_accessPfS__param_1
)
{
	.reg .pred 	%p<2>;
	.reg .b32 	%r<5>;
	.reg .b32 	%f<3>;
	.reg .b64 	%rd<8>;

	ld.param.u64 	%rd1, [_Z16coalesced_accessPfS__param_0];
	ld.param.u64 	%rd2, [_Z16coalesced_accessPfS__param_1];
	mov.u32 	%r2, %ctaid.x;
	mov.u32 	%r3, %ntid.x;
	mov.u32 	%r4, %tid.x;
	mad.lo.s32 	%r1, %r2, %r3, %r4;
	setp.gt.s32 	%p1, %r1, 15999999;
	@%p1 bra 	$L__BB0_2;
	cvta.to.global.u64 	%rd3, %rd1;
	cvta.to.global.u64 	%rd4, %rd2;
	mul.wide.s32 	%rd5, %r1, 4;
	add.s64 	%rd6, %rd3, %rd5;
	ld.global.f32 	%f1, [%rd6];
	add.f32 	%f2, %f1, %f1;
	add.s64 	%rd7, %rd4, %rd5;
	st.global.f32 	[%rd7], %f2;
$L__BB0_2:
	ret;

}
	// .globl	_Z14strided_accessPfS_i
.visible .entry _Z14strided_accessPfS_i(
	.param .u64 .ptr .align 1 _Z14strided_accessPfS_i_param_0,
	.param .u64 .ptr .align 1 _Z14strided_accessPfS_i_param_1,
	.param .u32 _Z14strided_accessPfS_i_param_2
)
{
	.reg .pred 	%p<2>;
	.reg .b32 	%r<7>;
	.reg .b32 	%f<3>;
	.reg .b64 	%rd<9>;

	ld.param.u64 	%rd1, [_Z14strided_accessPfS_i_param_0];
	ld.param.u64 	%rd2, [_Z14strided_accessPfS_i_param_1];
	ld.param.u32 	%r3, [_Z14strided_accessPfS_i_param_2];
	mov.u32 	%r4, %ctaid.x;
	mov.u32 	%r5, %ntid.x;
	mov.u32 	%r6, %tid.x;
	mad.lo.s32 	%r1, %r4, %r5, %r6;
	mul.lo.s32 	%r2, %r3, %r1;
	setp.gt.s32 	%p1, %r2, 15999999;
	@%p1 bra 	$L__BB1_2;
	cvta.to.global.u64 	%rd3, %rd1;
	cvta.to.global.u64 	%rd4, %rd2;
	mul.wide.s32 	%rd5, %r2, 4;
	add.s64 	%rd6, %rd3, %rd5;
	ld.global.f32 	%f1, [%rd6];
	add.f32 	%f2, %f1, %f1;
	mul.wide.s32 	%rd7, %r1, 4;
	add.s64 	%rd8, %rd4, %rd7;
	st.global.f32 	[%rd8], %f2;
$L__BB1_2:
	ret;

}
	// .globl	_Z10aos_accessP6float4S0_
.visible .entry _Z10aos_accessP6float4S0_(
	.param .u64 .ptr .align 1 _Z10aos_accessP6float4S0__param_0,
	.param .u64 .ptr .align 1 _Z10aos_accessP6float4S0__param_1
)
{
	.reg .pred 	%p<2>;
	.reg .b32 	%r<5>;
	.reg .b32 	%f<9>;
	.reg .b64 	%rd<8>;

	ld.param.u64 	%rd1, [_Z10aos_accessP6float4S0__param_0];
	ld.param.u64 	%rd2, [_Z10aos_accessP6float4S0__param_1];
	mov.u32 	%r2, %ctaid.x;
	mov.u32 	%r3, %ntid.x;
	mov.u32 	%r4, %tid.x;
	mad.lo.s32 	%r1, %r2, %r3, %r4;
	setp.gt.s32 	%p1, %r1, 3999999;
	@%p1 bra 	$L__BB2_2;
	cvta.to.global.u64 	%rd3, %rd1;
	cvta.to.global.u64 	%rd4, %rd2;
	mul.wide.s32 	%rd5, %r1, 16;
	add.s64 	%rd6, %rd3, %rd5;
	ld.global.v4.f32 	{%f1, %f2, %f3, %f4}, [%rd6];
	add.f32 	%f5, %f1, %f1;
	add.f32 	%f6, %f2, %f2;
	add.f32 	%f7, %f3, %f3;
	add.f32 	%f8, %f4, %f4;
	add.s64 	%rd7, %rd4, %rd5;
	st.global.v4.f32 	[%rd7], {%f5, %f6, %f7, %f8};
$L__BB2_2:
	ret;

}
	// .globl	_Z10soa_accessPfS_S_S_S_S_S_S_
.visible .entry _Z10soa_accessPfS_S_S_S_S_S_S_(
	.param .u64 .ptr .align 1 _Z10soa_accessPfS_S_S_S_S_S_S__param_0,
	.param .u64 .ptr .align 1 _Z10soa_accessPfS_S_S_S_S_S_S__param_1,
	.param .u64 .ptr .align 1 _Z10soa_accessPfS_S_S_S_S_S_S__param_2,
	.param .u64 .ptr .align 1 _Z10soa_accessPfS_S_S_S_S_S_S__param_3,
	.param .u64 .ptr .align 1 _Z10soa_accessPfS_S_S_S_S_S_S__param_4,
	.param .u64 .ptr .align 1 _Z10soa_accessPfS_S_S_S_S_S_S__param_5,
	.param .u64 .ptr .align 1 _Z10soa_accessPfS_S_S_S_S_S_S__param_6,
	.param .u64 .ptr .align 1 _Z10soa_accessPfS_S_S_S_S_S_S__param_7
)
{
	.reg .pred 	%p<2>;
	.reg .b32 	%r<5>;
	.reg .b32 	%f<9>;
	.reg .b64 	%rd<28>;

	ld.param.u64 	%rd2, [_Z10soa_accessPfS_S_S_S_S_S_S__param_1];
	ld.param.u64 	%rd4, [_Z10soa_accessPfS_S_S_S_S_S_S__param_3];
	ld.param.u64 	%rd5, [_Z10soa_accessPfS_S_S_S_S_S_S__param_4];
	ld.param.u64 	%rd6, [_Z10soa_accessPfS_S_S_S_S_S_S__param_5];
	ld.param.u64 	%rd7, [_Z10soa_accessPfS_S_S_S_S_S_S__param_6];
	ld.param.u64 	%rd8, [_Z10soa_accessPfS_S_S_S_S_S_S__param_7];
	mov.u32 	%r2, %ctaid.x;
	mov.u32 	%r3, %ntid.x;
	mov.u32 	%r4, %tid.x;
	mad.lo.s32 	%r1, %r2, %r3, %r4;
	setp.gt.s32 	%p1, %r1, 3999999;
	@%p1 bra 	$L__BB3_2;
	ld.param.u64 	%rd27, [_Z10soa_accessPfS_S_S_S_S_S_S__param_2];
	ld.param.u64 	%rd26, [_Z10soa_accessPfS_S_S_S_S_S_S__param_0];
	cvta.to.global.u64 	%rd9, %rd26;
	cvta.to.global.u64 	%rd10, %rd5;
	cvta.to.global.u64 	%rd11, %rd2;
	cvta.to.global.u64 	%rd12, %rd6;
	cvta.to.global.u64 	%rd13, %rd27;
	cvta.to.global.u64 	%rd14, %rd7;
	cvta.to.global.u64 	%rd15, %rd4;
	cvta.to.global.u64 	%rd16, %rd8;
	mul.wide.s32 	%rd17, %r1, 4;
	add.s64 	%rd18, %rd9, %rd17;
	ld.global.f32 	%f1, [%rd18];
	add.f32 	%f2, %f1, %f1;
	add.s64 	%rd19, %rd10, %rd17;
	st.global.f32 	[%rd19], %f2;
	add.s64 	%rd20, %rd11, %rd17;
	ld.global.f32 	%f3, [%rd20];
	add.f32 	%f4, %f3, %f3;
	add.s64 	%rd21, %rd12, %rd17;
	st.global.f32 	[%rd21], %f4;
	add.s64 	%rd22, %rd13, %rd17;
	ld.global.f32 	%f5, [%rd22];
	add.f32 	%f6, %f5, %f5;
	add.s64 	%rd23, %rd14, %rd17;
	st.global.f32 	[%rd23], %f6;
	add.s64 	%rd24, %rd15, %rd17;
	ld.global.f32 	%f7, [%rd24];
	add.f32 	%f8, %f7, %f7;
	add.s64 	%rd25, %rd16, %rd17;
	st.global.f32 	[%rd25], %f8;
$L__BB3_2:
	ret;

}
	// .globl	_Z22matrix_transpose_naivePfS_i
.visible .entry _Z22matrix_transpose_naivePfS_i(
	.param .u64 .ptr .align 1 _Z22matrix_transpose_naivePfS_i_param_0,
	.param .u64 .ptr .align 1 _Z22matrix_transpose_naivePfS_i_param_1,
	.param .u32 _Z22matrix_transpose_naivePfS_i_param_2
)
{
	.reg .pred 	%p<2>;
	.reg .b32 	%r<15>;
	.reg .b32 	%f<2>;
	.reg .b64 	%rd<9>;

	ld.param.u64 	%rd1, [_Z22matrix_transpose_naivePfS_i_param_0];
	ld.param.u64 	%rd2, [_Z22matrix_transpose_naivePfS_i_param_1];
	ld.param.u32 	%r4, [_Z22matrix_transpose_naivePfS_i_param_2];
	mov.u32 	%r5, %ctaid.x;
	mov.u32 	%r6, %ntid.x;
	mov.u32 	%r7, %tid.x;
	mad.lo.s32 	%r1, %r5, %r6, %r7;
	mov.u32 	%r8, %ctaid.y;
	mov.u32 	%r9, %ntid.y;
	mov.u32 	%r10, %tid.y;
	mad.lo.s32 	%r11, %r8, %r9, %r10;
	max.s32 	%r12, %r1, %r11;
	setp.ge.s32 	%p1, %r12, %r4;
	@%p1 bra 	$L__BB4_2;
	cvta.to.global.u64 	%rd3, %rd1;
	cvta.to.global.u64 	%rd4, %rd2;
	mad.lo.s32 	%r13, %r4, %r11, %r1;
	mul.wide.s32 	%rd5, %r13, 4;
	add.s64 	%rd6, %rd3, %rd5;
	ld.global.f32 	%f1, [%rd6];
	mad.lo.s32 	%r14, %r4, %r1, %r11;
	mul.wide.s32 	%rd7, %r14, 4;
	add.s64 	%rd8, %rd4, %rd7;
	st.global.f32 	[%rd8], %f1;
$L__BB4_2:
	ret;

}
	// .globl	_Z23matrix_transpose_sharedPfS_i
.visible .entry _Z23matrix_transpose_sharedPfS_i(
	.param .u64 .ptr .align 1 _Z23matrix_transpose_sharedPfS_i_param_0,
	.param .u64 .ptr .align 1 _Z23matrix_transpose_sharedPfS_i_param_1,
	.param .u32 _Z23matrix_transpose_sharedPfS_i_param_2
)
{
	.reg .pred 	%p<3>;
	.reg .b32 	%r<30>;
	.reg .b32 	%f<3>;
	.reg .b64 	%rd<9>;
	// demoted variable
	.shared .align 4 .b8 _ZZ23matrix_transpose_sharedPfS_iE4tile[4096];
	ld.param.u64 	%rd1, [_Z23matrix_transpose_sharedPfS_i_param_0];
	ld.param.u64 	%rd2, [_Z23matrix_transpose_sharedPfS_i_param_1];
	ld.param.u32 	%r10, [_Z23matrix_transpose_sharedPfS_i_param_2];
	mov.u32 	%r11, %ctaid.x;
	mov.u32 	%r12, %ntid.x;
	mul.lo.s32 	%r1, %r11, %r12;
	mov.u32 	%r2, %tid.x;
	add.s32 	%r3, %r1, %r2;
	mov.u32 	%r13, %ctaid.y;
	mov.u32 	%r14, %ntid.y;
	mul.lo.s32 	%r4, %r13, %r14;
	mov.u32 	%r5, %tid.y;
	add.s32 	%r15, %r4, %r5;
	max.s32 	%r16, %r3, %r15;
	setp.ge.s32 	%p1, %r16, %r10;
	@%p1 bra 	$L__BB5_2;
	cvta.to.global.u64 	%rd3, %rd1;
	mad.lo.s32 	%r17, %r10, %r15, %r3;
	mul.wide.s32 	%rd4, %r17, 4;
	add.s64 	%rd5, %rd3, %rd4;
	ld.global.f32 	%f1, [%rd5];
	shl.b32 	%r18, %r5, 7;
	mov.u32 	%r19, _ZZ23matrix_transpose_sharedPfS_iE4tile;
	add.s32 	%r20, %r19, %r18;
	shl.b32 	%r21, %r2, 2;
	add.s32 	%r22, %r20, %r21;
	st.shared.f32 	[%r22], %f1;
$L__BB5_2:
	bar.sync 	0;
	add.s32 	%r7, %r4, %r2;
	add.s32 	%r8, %r1, %r5;
	max.s32 	%r23, %r7, %r8;
	setp.ge.s32 	%p2, %r23, %r10;
	@%p2 bra 	$L__BB5_4;
	shl.b32 	%r24, %r2, 7;
	mov.u32 	%r25, _ZZ23matrix_transpose_sharedPfS_iE4tile;
	add.s32 	%r26, %r25, %r24;
	shl.b32 	%r27, %r5, 2;
	add.s32 	%r28, %r26, %r27;
	ld.shared.f32 	%f2, [%r28];
	mad.lo.s32 	%r29, %r10, %r8, %r7;
	cvta.to.global.u64 	%rd6, %rd2;
	mul.wide.s32 	%rd7, %r29, 4;
	add.s64 	%rd8, %rd6, %rd7;
	st.global.f32 	[%rd8], %f2;
$L__BB5_4:
	ret;

}
	// .globl	_Z17vectorized_accessP6float4S0_
.visible .entry _Z17vectorized_accessP6float4S0_(
	.param .u64 .ptr .align 1 _Z17vectorized_accessP6float4S0__param_0,
	.param .u64 .ptr .align 1 _Z17vectorized_accessP6float4S0__param_1
)
{
	.reg .pred 	%p<2>;
	.reg .b32 	%r<5>;
	.reg .b32 	%f<9>;
	.reg .b64 	%rd<8>;

	ld.param.u64 	%rd1, [_Z17vectorized_accessP6float4S0__param_0];
	ld.param.u64 	%rd2, [_Z17vectorized_accessP6float4S0__param_1];
	mov.u32 	%r2, %ctaid.x;
	mov.u32 	%r3, %ntid.x;
	mov.u32 	%r4, %tid.x;
	mad.lo.s32 	%r1, %r2, %r3, %r4;
	setp.gt.s32 	%p1, %r1, 3999999;
	@%p1 bra 	$L__BB6_2;
	cvta.to.global.u64 	%rd3, %rd1;
	cvta.to.global.u64 	%rd4, %rd2;
	mul.wide.s32 	%rd5, %r1, 16;
	add.s64 	%rd6, %rd3, %rd5;
	ld.global.v4.f32 	{%f1, %f2, %f3, %f4}, [%rd6];
	add.f32 	%f5, %f1, %f1;
	add.f32 	%f6, %f2, %f2;
	add.f32 	%f7, %f3, %f3;
	add.f32 	%f8, %f4, %f4;
	add.s64 	%rd7, %rd4, %rd5;
	st.global.v4.f32 	[%rd7], {%f5, %f6, %f7, %f8};
$L__BB6_2:
	ret;

}


// ===== COMPILED SASS (sm_100) =====

	.target	sm_100

	.elftype	@"ET_EXEC"


//--------------------- .note.nv.tkinfo           --------------------------
	.section	.note.nv.tkinfo,"",@"SHT_NOTE"
	.sectionflags	@"SHF_NOTE_NV_TKINFO"
	.tkinfo
        /*0018*/ 	.word	0x00000002
        /*0030*/ 	.string	""
        /*0030*/ 	.string	"ptxas"
        /*0030*/ 	.string	"Cuda compilation tools, release 13.0, V13.0.88"
        /*0030*/ 	.string	"Build cuda_13.0.r13.0/compiler.36424714_0"
        /*0030*/ 	.string	"-arch sm_100 -m 64 "



//--------------------- .note.nv.cuinfo           --------------------------
	.section	.note.nv.cuinfo,"",@"SHT_NOTE"
	.sectionflags	@"SHF_NOTE_NV_CUINFO"
        /*0018*/ 	.short	0x0002
        /*001a*/ 	.short	0x0064
        /*001c*/ 	.short	0x0082
	.zero		2


//--------------------- .nv.info                  --------------------------
	.section	.nv.info,"",@"SHT_CUDA_INFO"
	.align	4


	//----- nvinfo : EIATTR_REGCOUNT
	.align		4
        /*0000*/ 	.byte	0x04, 0x2f
        /*0002*/ 	.short	(.L_1 - .L_0)
	.align		4
.L_0:
        /*0004*/ 	.word	index@(_Z16coalesced_accessPfS_)
        /*0008*/ 	.word	0x0000000a


	//----- nvinfo : EIATTR_FRAME_SIZE
	.align		4
.L_1:
        /*000c*/ 	.byte	0x04, 0x11
        /*000e*/ 	.short	(.L_3 - .L_2)
	.align		4
.L_2:
        /*0010*/ 	.word	index@(_Z16coalesced_accessPfS_)
        /*0014*/ 	.word	0x00000000


	//----- nvinfo : EIATTR_REGCOUNT
	.align		4
.L_3:
        /*0018*/ 	.byte	0x04, 0x2f
        /*001a*/ 	.short	(.L_5 - .L_4)
	.align		4
.L_4:
        /*001c*/ 	.word	index@(_Z14strided_accessPfS_i)
        /*0020*/ 	.word	0x0000000a


	//----- nvinfo : EIATTR_FRAME_SIZE
	.align		4
.L_5:
        /*0024*/ 	.byte	0x04, 0x11
        /*0026*/ 	.short	(.L_7 - .L_6)
	.align		4
.L_6:
        /*0028*/ 	.word	index@(_Z14strided_accessPfS_i)
        /*002c*/ 	.word	0x00000000


	//----- nvinfo : EIATTR_REGCOUNT
	.align		4
.L_7:
        /*0030*/ 	.byte	0x04, 0x2f
        /*0032*/ 	.short	(.L_9 - .L_8)
	.align		4
.L_8:
        /*0034*/ 	.word	index@(_Z10aos_accessP6float4S0_)
        /*0038*/ 	.word	0x0000000e


	//----- nvinfo : EIATTR_FRAME_SIZE
	.align		4
.L_9:
        /*003c*/ 	.byte	0x04, 0x11
        /*003e*/ 	.short	(.L_11 - .L_10)
	.align		4
.L_10:
        /*0040*/ 	.word	index@(_Z10aos_accessP6float4S0_)
        /*0044*/ 	.word	0x00000000


	//----- nvinfo : EIATTR_REGCOUNT
	.align		4
.L_11:
        /*0048*/ 	.byte	0x04, 0x2f
        /*004a*/ 	.short	(.L_13 - .L_12)
	.align		4
.L_12:
        /*004c*/ 	.word	index@(_Z10soa_accessPfS_S_S_S_S_S_S_)
        /*0050*/ 	.word	0x00000014


	//----- nvinfo : EIATTR_FRAME_SIZE
	.align		4
.L_13:
        /*0054*/ 	.byte	0x04, 0x11
        /*0056*/ 	.short	(.L_15 - .L_14)
	.align		4
.L_14:
        /*0058*/ 	.word	index@(_Z10soa_accessPfS_S_S_S_S_S_S_)
        /*005c*/ 	.word	0x00000000


	//----- nvinfo : EIATTR_REGCOUNT
	.align		4
.L_15:
        /*0060*/ 	.byte	0x04, 0x2f
        /*0062*/ 	.short	(.L_17 - .L_16)
	.align		4
.L_16:
        /*0064*/ 	.word	index@(_Z22matrix_transpose_naivePfS_i)
        /*0068*/ 	.word	0x0000000a


	//----- nvinfo : EIATTR_FRAME_SIZE
	.align		4
.L_17:
        /*006c*/ 	.byte	0x04, 0x11
        /*006e*/ 	.short	(.L_19 - .L_18)
	.align		4
.L_18:
        /*0070*/ 	.word	index@(_Z22matrix_transpose_naivePfS_i)
        /*0074*/ 	.word	0x00000000


	//----- nvinfo : EIATTR_REGCOUNT
	.align		4
.L_19:
        /*0078*/ 	.byte	0x04, 0x2f
        /*007a*/ 	.short	(.L_21 - .L_20)
	.align		4
.L_20:
        /*007c*/ 	.word	index@(_Z23matrix_transpose_sharedPfS_i)
        /*0080*/ 	.word	0x0000000e


	//----- nvinfo : EIATTR_FRAME_SIZE
	.align		4
.L_21:
        /*0084*/ 	.byte	0x04, 0x11
        /*0086*/ 	.short	(.L_23 - .L_22)
	.align		4
.L_22:
        /*0088*/ 	.word	index@(_Z23matrix_transpose_sharedPfS_i)
        /*008c*/ 	.word	0x00000000


	//----- nvinfo : EIATTR_REGCOUNT
	.align		4
.L_23:
        /*0090*/ 	.byte	0x04, 0x2f
        /*0092*/ 	.short	(.L_25 - .L_24)
	.align		4
.L_24:
        /*0094*/ 	.word	index@(_Z17vectorized_accessP6float4S0_)
        /*0098*/ 	.word	0x0000000e


	//----- nvinfo : EIATTR_FRAME_SIZE
	.align		4
.L_25:
        /*009c*/ 	.byte	0x04, 0x11
        /*009e*/ 	.short	(.L_27 - .L_26)
	.align		4
.L_26:
        /*00a0*/ 	.word	index@(_Z17vectorized_accessP6float4S0_)
        /*00a4*/ 	.word	0x00000000


	//----- nvinfo : EIATTR_MIN_STACK_SIZE
	.align		4
.L_27:
        /*00a8*/ 	.byte	0x04, 0x12
        /*00aa*/ 	.short	(.L_29 - .L_28)
	.align		4
.L_28:
        /*00ac*/ 	.word	index@(_Z17vectorized_accessP6float4S0_)
        /*00b0*/ 	.word	0x00000000


	//----- nvinfo : EIATTR_MIN_STACK_SIZE
	.align		4
.L_29:
        /*00b4*/ 	.byte	0x04, 0x12
        /*00b6*/ 	.short	(.L_31 - .L_30)
	.align		4
.L_30:
        /*00b8*/ 	.word	index@(_Z23matrix_transpose_sharedPfS_i)
        /*00bc*/ 	.word	0x00000000


	//----- nvinfo : EIATTR_MIN_STACK_SIZE
	.align		4
.L_31:
        /*00c0*/ 	.byte	0x04, 0x12
        /*00c2*/ 	.short	(.L_33 - .L_32)
	.align		4
.L_32:
        /*00c4*/ 	.word	index@(_Z22matrix_transpose_naivePfS_i)
        /*00c8*/ 	.word	0x00000000


	//----- nvinfo : EIATTR_MIN_STACK_SIZE
	.align		4
.L_33:
        /*00cc*/ 	.byte	0x04, 0x12
        /*00ce*/ 	.short	(.L_35 - .L_34)
	.align		4
.L_34:
        /*00d0*/ 	.word	index@(_Z10soa_accessPfS_S_S_S_S_S_S_)
        /*00d4*/ 	.word	0x00000000


	//----- nvinfo : EIATTR_MIN_STACK_SIZE
	.align		4
.L_35:
        /*00d8*/ 	.byte	0x04, 0x12
        /*00da*/ 	.short	(.L_37 - .L_36)
	.align		4
.L_36:
        /*00dc*/ 	.word	index@(_Z10aos_accessP6float4S0_)
        /*00e0*/ 	.word	0x00000000


	//----- nvinfo : EIATTR_MIN_STACK_SIZE
	.align		4
.L_37:
        /*00e4*/ 	.byte	0x04, 0x12
        /*00e6*/ 	.short	(.L_39 - .L_38)
	.align		4
.L_38:
        /*00e8*/ 	.word	index@(_Z14strided_accessPfS_i)
        /*00ec*/ 	.word	0x00000000


	//----- nvinfo : EIATTR_MIN_STACK_SIZE
	.align		4
.L_39:
        /*00f0*/ 	.byte	0x04, 0x12
        /*00f2*/ 	.short	(.L_41 - .L_40)
	.align		4
.L_40:
        /*00f4*/ 	.word	index@(_Z16coalesced_accessPfS_)
        /*00f8*/ 	.word	0x00000000
.L_41:


//--------------------- .nv.compat                --------------------------
	.section	.nv.compat,"",@"SHT_CUDA_COMPAT_INFO"
	.align	4
        /*0000*/ 	.byte	0x02, 0x09, 0x00, 0x00, 0x02, 0x02, 0x01, 0x00, 0x02, 0x05, 0x05, 0x00, 0x03, 0x07, 0x01, 0x01
        /*0010*/ 	.byte	0x02, 0x03, 0x00, 0x00, 0x02, 0x06, 0x01, 0x00, 0x04, 0x0b, 0x08, 0x00, 0x09, 0x00, 0x00, 0x00
        /*0020*/ 	.byte	0x00, 0x00, 0x00, 0x00


//--------------------- .nv.info._Z17vectorized_accessP6float4S0_ --------------------------
	.section	.nv.info._Z17vectorized_accessP6float4S0_,"",@"SHT_CUDA_INFO"
	.sectionflags	@""
	.align	4


	//----- nvinfo : EIATTR_CUDA_API_VERSION
	.align		4
        /*0000*/ 	.byte	0x04, 0x37
        /*0002*/ 	.short	(.L_43 - .L_42)
.L_42:
        /*0004*/ 	.word	0x00000082


	//----- nvinfo : EIATTR_KPARAM_INFO
	.align		4
.L_43:
        /*0008*/ 	.byte	0x04, 0x17
        /*000a*/ 	.short	(.L_45 - .L_44)
.L_44:
        /*000c*/ 	.word	0x00000000
        /*0010*/ 	.short	0x0001
        /*0012*/ 	.short	0x0008
        /*0014*/ 	.byte	0x00, 0xf5, 0x21, 0x00


	//----- nvinfo : EIATTR_KPARAM_INFO
	.align		4
.L_45:
        /*0018*/ 	.byte	0x04, 0x17
        /*001a*/ 	.short	(.L_47 - .L_46)
.L_46:
        /*001c*/ 	.word	0x00000000
        /*0020*/ 	.short	0x0000
        /*0022*/ 	.short	0x0000
        /*0024*/ 	.byte	0x00, 0xf5, 0x21, 0x00


	//----- nvinfo : EIATTR_SPARSE_MMA_MASK
	.align		4
.L_47:
        /*0028*/ 	.byte	0x03, 0x50
        /*002a*/ 	.short	0x0000


	//----- nvinfo : EIATTR_MAXREG_COUNT
	.align		4
        /*002c*/ 	.byte	0x03, 0x1b
        /*002e*/ 	.short	0x00ff


	//----- nvinfo : EIATTR_MERCURY_ISA_VERSION
	.align		4
        /*0030*/ 	.byte	0x03, 0x5f
        /*0032*/ 	.short	0x0101


	//----- nvinfo : EIATTR_VRC_CTA_INIT_COUNT
	.align		4
        /*0034*/ 	.byte	0x02, 0x4a
	.zero		1
	.zero		1


	//----- nvinfo : EIATTR_EXIT_INSTR_OFFSETS
	.align		4
        /*0038*/ 	.byte	0x04, 0x1c
        /*003a*/ 	.short	(.L_49 - .L_48)


	//   ....[0]....
.L_48:
        /*003c*/ 	.word	0x00000060


	//   ....[1]....
        /*0040*/ 	.word	0x00000120


	//----- nvinfo : EIATTR_CBANK_PARAM_SIZE
	.align		4
.L_49:
        /*0044*/ 	.byte	0x03, 0x19
        /*0046*/ 	.short	0x0010


	//----- nvinfo : EIATTR_PARAM_CBANK
	.align		4
        /*0048*/ 	.byte	0x04, 0x0a
        /*004a*/ 	.short	(.L_51 - .L_50)
	.align		4
.L_50:
        /*004c*/ 	.word	index@(.nv.constant0._Z17vectorized_accessP6float4S0_)
        /*0050*/ 	.short	0x0380
        /*0052*/ 	.short	0x0010


	//----- nvinfo : EIATTR_SW_WAR
	.align		4
.L_51:
        /*0054*/ 	.byte	0x04, 0x36
        /*0056*/ 	.short	(.L_53 - .L_52)
.L_52:
        /*0058*/ 	.word	0x00000008
.L_53:


//--------------------- .nv.info._Z23matrix_transpose_sharedPfS_i --------------------------
	.section	.nv.info._Z23matrix_transpose_sharedPfS_i,"",@"SHT_CUDA_INFO"
	.sectionflags	@""
	.align	4


	//----- nvinfo : EIATTR_CUDA_API_VERSION
	.align		4
        /*0000*/ 	.byte	0x04, 0x37
        /*0002*/ 	.short	(.L_55 - .L_54)
.L_54:
        /*0004*/ 	.word	0x00000082


	//----- nvinfo : EIATTR_KPARAM_INFO
	.align		4
.L_55:
        /*0008*/ 	.byte	0x04, 0x17
        /*000a*/ 	.short	(.L_57 - .L_56)
.L_56:
        /*000c*/ 	.word	0x00000000
        /*0010*/ 	.short	0x0002
        /*0012*/ 	.short	0x0010
        /*0014*/ 	.byte	0x00, 0xf0, 0x11, 0x00


	//----- nvinfo : EIATTR_KPARAM_INFO
	.align		4
.L_57:
        /*0018*/ 	.byte	0x04, 0x17
        /*001a*/ 	.short	(.L_59 - .L_58)
.L_58:
        /*001c*/ 	.word	0x00000000
        /*0020*/ 	.short	0x0001
        /*0022*/ 	.short	0x0008
        /*0024*/ 	.byte	0x00, 0xf5, 0x21, 0x00


	//----- nvinfo : EIATTR_KPARAM_INFO
	.align		4
.L_59:
        /*0028*/ 	.byte	0x04, 0x17
        /*002a*/ 	.short	(.L_61 - .L_60)
.L_60:
        /*002c*/ 	.word	0x00000000
        /*0030*/ 	.short	0x0000
        /*0032*/ 	.short	0x0000
        /*0034*/ 	.byte	0x00, 0xf5, 0x21, 0x00


	//----- nvinfo : EIATTR_SPARSE_MMA_MASK
	.align		4
.L_61:
        /*0038*/ 	.byte	0x03, 0x50
        /*003a*/ 	.short	0x0000


	//----- nvinfo : EIATTR_MAXREG_COUNT
	.align		4
        /*003c*/ 	.byte	0x03, 0x1b
        /*003e*/ 	.short	0x00ff


	//----- nvinfo : EIATTR_NUM_BARRIERS
	.align		4
        /*0040*/ 	.byte	0x02, 0x4c
        /*0042*/ 	.byte	0x01
	.zero		1


	//----- nvinfo : EIATTR_MERCURY_ISA_VERSION
	.align		4
        /*0044*/ 	.byte	0x03, 0x5f
        /*0046*/ 	.short	0x0101


	//----- nvinfo : EIATTR_VRC_CTA_INIT_COUNT
	.align		4
        /*0048*/ 	.byte	0x02, 0x4a
	.zero		1
	.zero		1


	//----- nvinfo : EIATTR_EXIT_INSTR_OFFSETS
	.align		4
        /*004c*/ 	.byte	0x04, 0x1c
        /*004e*/ 	.short	(.L_63 - .L_62)


	//   ....[0]....
.L_62:
        /*0050*/ 	.word	0x000001e0


	//   ....[1]....
        /*0054*/ 	.word	0x00000290


	//----- nvinfo : EIATTR_CBANK_PARAM_SIZE
	.align		4
.L_63:
        /*0058*/ 	.byte	0x03, 0x19
        /*005a*/ 	.short	0x0014


	//----- nvinfo : EIATTR_PARAM_CBANK
	.align		4
        /*005c*/ 	.byte	0x04, 0x0a
        /*005e*/ 	.short	(.L_65 - .L_64)
	.align		4
.L_64:
        /*0060*/ 	.word	index@(.nv.constant0._Z23matrix_transpose_sharedPfS_i)
        /*0064*/ 	.short	0x0380
        /*0066*/ 	.short	0x0014


	//----- nvinfo : EIATTR_SW_WAR
	.align		4
.L_65:
        /*0068*/ 	.byte	0x04, 0x36
        /*006a*/ 	.short	(.L_67 - .L_66)
.L_66:
        /*006c*/ 	.word	0x00000008
.L_67:


//--------------------- .nv.info._Z22matrix_transpose_naivePfS_i --------------------------
	.section	.nv.info._Z22matrix_transpose_naivePfS_i,"",@"SHT_CUDA_INFO"
	.sectionflags	@""
	.align	4


	//----- nvinfo : EIATTR_CUDA_API_VERSION
	.align		4
        /*0000*/ 	.byte	0x04, 0x37
        /*0002*/ 	.short	(.L_69 - .L_68)
.L_68:
        /*0004*/ 	.word	0x00000082


	//----- nvinfo : EIATTR_KPARAM_INFO
	.align		4
.L_69:
        /*0008*/ 	.byte	0x04, 0x17
        /*000a*/ 	.short	(.L_71 - .L_70)
.L_70:
        /*000c*/ 	.word	0x00000000
        /*0010*/ 	.short	0x0002
        /*0012*/ 	.short	0x0010
        /*0014*/ 	.byte	0x00, 0xf0, 0x11, 0x00


	//----- nvinfo : EIATTR_KPARAM_INFO
	.align		4
.L_71:
        /*0018*/ 	.byte	0x04, 0x17
        /*001a*/ 	.short	(.L_73 - .L_72)
.L_72:
        /*001c*/ 	.word	0x00000000
        /*0020*/ 	.short	0x0001
        /*0022*/ 	.short	0x0008
        /*0024*/ 	.byte	0x00, 0xf5, 0x21, 0x00


	//----- nvinfo : EIATTR_KPARAM_INFO
	.align		4
.L_73:
        /*0028*/ 	.byte	0x04, 0x17
        /*002a*/ 	.short	(.L_75 - .L_74)
.L_74:
        /*002c*/ 	.word	0x00000000
        /*0030*/ 	.short	0x0000
        /*0032*/ 	.short	0x0000
        /*0034*/ 	.byte	0x00, 0xf5, 0x21, 0x00


	//----- nvinfo : EIATTR_SPARSE_MMA_MASK
	.align		4
.L_75:
        /*0038*/ 	.byte	0x03, 0x50
        /*003a*/ 	.short	0x0000


	//----- nvinfo : EIATTR_MAXREG_COUNT
	.align		4
        /*003c*/ 	.byte	0x03, 0x1b
        /*003e*/ 	.short	0x00ff


	//----- nvinfo : EIATTR_MERCURY_ISA_VERSION
	.align		4
        /*0040*/ 	.byte	0x03, 0x5f
        /*0042*/ 	.short	0x0101


	//----- nvinfo : EIATTR_VRC_CTA_INIT_COUNT
	.align		4
        /*0044*/ 	.byte	0x02, 0x4a
	.zero		1
	.zero		1


	//----- nvinfo : EIATTR_EXIT_INSTR_OFFSETS
	.align		4
        /*0048*/ 	.byte	0x04, 0x1c
        /*004a*/ 	.short	(.L_77 - .L_76)


	//   ....[0]....
.L_76:
        /*004c*/ 	.word	0x000000c0


	//   ....[1]....
        /*0050*/ 	.word	0x00000160


	//----- nvinfo : EIATTR_CBANK_PARAM_SIZE
	.align		4
.L_77:
        /*0054*/ 	.byte	0x03, 0x19
        /*0056*/ 	.short	0x0014


	//----- nvinfo : EIATTR_PARAM_CBANK
	.align		4
        /*0058*/ 	.byte	0x04, 0x0a
        /*005a*/ 	.short	(.L_79 - .L_78)
	.align		4
.L_78:
        /*005c*/ 	.word	index@(.nv.constant0._Z22matrix_transpose_naivePfS_i)
        /*0060*/ 	.short	0x0380
        /*0062*/ 	.short	0x0014


	//----- nvinfo : EIATTR_SW_WAR
	.align		4
.L_79:
        /*0064*/ 	.byte	0x04, 0x36
        /*0066*/ 	.short	(.L_81 - .L_80)
.L_80:
        /*0068*/ 	.word	0x00000008
.L_81:


//--------------------- .nv.info._Z10soa_accessPfS_S_S_S_S_S_S_ --------------------------
	.section	.nv.info._Z10soa_accessPfS_S_S_S_S_S_S_,"",@"SHT_CUDA_INFO"
	.sectionflags	@""
	.align	4


	//----- nvinfo : EIATTR_CUDA_API_VERSION
	.align		4
        /*0000*/ 	.byte	0x04, 0x37
        /*0002*/ 	.short	(.L_83 - .L_82)
.L_82:
        /*0004*/ 	.word	0x00000082


	//----- nvinfo : EIATTR_KPARAM_INFO
	.align		4
.L_83:
        /*0008*/ 	.byte	0x04, 0x17
        /*000a*/ 	.short	(.L_85 - .L_84)
.L_84:
        /*000c*/ 	.word	0x00000000
        /*0010*/ 	.short	0x0007
        /*0012*/ 	.short	0x0038
        /*0014*/ 	.byte	0x00, 0xf5, 0x21, 0x00


	//----- nvinfo : EIATTR_KPARAM_INFO
	.align		4
.L_85:
        /*0018*/ 	.byte	0x04, 0x17
        /*001a*/ 	.short	(.L_87 - .L_86)
.L_86:
        /*001c*/ 	.word	0x00000000
        /*0020*/ 	.short	0x0006
        /*0022*/ 	.short	0x0030
        /*0024*/ 	.byte	0x00, 0xf5, 0x21, 0x00


	//----- nvinfo : EIATTR_KPARAM_INFO
	.align		4
.L_87:
        /*0028*/ 	.byte	0x04, 0x17
        /*002a*/ 	.short	(.L_89 - .L_88)
.L_88:
        /*002c*/ 	.word	0x00000000
        /*0030*/ 	.short	0x0005
        /*0032*/ 	.short	0x0028
        /*0034*/ 	.byte	0x00, 0xf5, 0x21, 0x00


	//----- nvinfo : EIATTR_KPARAM_INFO
	.align		4
.L_89:
        /*0038*/ 	.byte	0x04, 0x17
        /*003a*/ 	.short	(.L_91 - .L_90)
.L_90:
        /*003c*/ 	.word	0x00000000
        /*0040*/ 	.short	0x0004
        /*0042*/ 	.short	0x0020
        /*0044*/ 	.byte	0x00, 0xf5, 0x21, 0x00


	//----- nvinfo : EIATTR_KPARAM_INFO
	.align		4
.L_91:
        /*0048*/ 	.byte	0x04, 0x17
        /*004a*/ 	.short	(.L_93 - .L_92)
.L_92:
        /*004c*/ 	.word	0x00000000
        /*0050*/ 	.short	0x0003
        /*0052*/ 	.short	0x0018
        /*0054*/ 	.byte	0x00, 0xf5, 0x21, 0x00


	//----- nvinfo : EIATTR_KPARAM_INFO
	.align		4
.L_93:
        /*0058*/ 	.byte	0x04, 0x17
        /*005a*/ 	.short	(.L_95 - .L_94)
.L_94:
        /*005c*/ 	.word	0x00000000
        /*0060*/ 	.short	0x0002
        /*0062*/ 	.short	0x0010
        /*0064*/ 	.byte	0x00, 0xf5, 0x21, 0x00


	//----- nvinfo : EIATTR_KPARAM_INFO
	.align		4
.L_95:
        /*0068*/ 	.byte	0x04, 0x17
        /*006a*/ 	.short	(.L_97 - .L_96)
.L_96:
        /*006c*/ 	.word	0x00000000
        /*0070*/ 	.short	0x0001
        /*0072*/ 	.short	0x0008
        /*0074*/ 	.byte	0x00, 0xf5, 0x21, 0x00


	//----- nvinfo : EIATTR_KPARAM_INFO
	.align		4
.L_97:
        /*0078*/ 	.byte	0x04, 0x17
        /*007a*/ 	.short	(.L_99 - .L_98)
.L_98:
        /*007c*/ 	.word	0x00000000
        /*0080*/ 	.short	0x0000
        /*0082*/ 	.short	0x0000
        /*0084*/ 	.byte	0x00, 0xf5, 0x21, 0x00


	//----- nvinfo : EIATTR_SPARSE_MMA_MASK
	.align		4
.L_99:
        /*0088*/ 	.byte	0x03, 0x50
        /*008a*/ 	.short	0x0000


	//----- nvinfo : EIATTR_MAXREG_COUNT
	.align		4
        /*008c*/ 	.byte	0x03, 0x1b
        /*008e*/ 	.short	0x00ff


	//----- nvinfo : EIATTR_MERCURY_ISA_VERSION
	.align		4
        /*0090*/ 	.byte	0x03, 0x5f
        /*0092*/ 	.short	0x0101


	//----- nvinfo : EIATTR_VRC_CTA_INIT_COUNT
	.align		4
        /*0094*/ 	.byte	0x02, 0x4a
	.zero		1
	.zero		1


	//----- nvinfo : EIATTR_EXIT_INSTR_OFFSETS
	.align		4
        /*0098*/ 	.byte	0x04, 0x1c
        /*009a*/ 	.short	(.L_101 - .L_100)


	//   ....[0]....
.L_100:
        /*009c*/ 	.word	0x00000060


	//   ....[1]....
        /*00a0*/ 	.word	0x00000240


	//----- nvinfo : EIATTR_CBANK_PARAM_SIZE
	.align		4
.L_101:
        /*00a4*/ 	.byte	0x03, 0x19
        /*00a6*/ 	.short	0x0040


	//----- nvinfo : EIATTR_PARAM_CBANK
	.align		4
        /*00a8*/ 	.byte	0x04, 0x0a
        /*00aa*/ 	.short	(.L_103 - .L_102)
	.align		4
.L_102:
        /*00ac*/ 	.word	index@(.nv.constant0._Z10soa_accessPfS_S_S_S_S_S_S_)
        /*00b0*/ 	.short	0x0380
        /*00b2*/ 	.short	0x0040


	//----- nvinfo : EIATTR_SW_WAR
	.align		4
.L_103:
        /*00b4*/ 	.byte	0x04, 0x36
        /*00b6*/ 	.short	(.L_105 - .L_104)
.L_104:
        /*00b8*/ 	.word	0x00000008
.L_105:


//--------------------- .nv.info._Z10aos_accessP6float4S0_ --------------------------
	.section	.nv.info._Z10aos_accessP6float4S0_,"",@"SHT_CUDA_INFO"
	.sectionflags	@""
	.align	4


	//----- nvinfo : EIATTR_CUDA_API_VERSION
	.align		4
        /*0000*/ 	.byte	0x04, 0x37
        /*0002*/ 	.short	(.L_107 - .L_106)
.L_106:
        /*0004*/ 	.word	0x00000082


	//----- nvinfo : EIATTR_KPARAM_INFO
	.align		4
.L_107:
        /*0008*/ 	.byte	0x04, 0x17
        /*000a*/ 	.short	(.L_109 - .L_108)
.L_108:
        /*000c*/ 	.word	0x00000000
        /*0010*/ 	.short	0x0001
        /*0012*/ 	.short	0x0008
        /*0014*/ 	.byte	0x00, 0xf5, 0x21, 0x00


	//----- nvinfo : EIATTR_KPARAM_INFO
	.align		4
.L_109:
        /*0018*/ 	.byte	0x04, 0x17
        /*001a*/ 	.short	(.L_111 - .L_110)
.L_110:
        /*001c*/ 	.word	0x00000000
        /*0020*/ 	.short	0x0000
        /*0022*/ 	.short	0x0000
        /*0024*/ 	.byte	0x00, 0xf5, 0x21, 0x00


	//----- nvinfo : EIATTR_SPARSE_MMA_MASK
	.align		4
.L_111:
        /*0028*/ 	.byte	0x03, 0x50
        /*002a*/ 	.short	0x0000


	//----- nvinfo : EIATTR_MAXREG_COUNT
	.align		4
        /*002c*/ 	.byte	0x03, 0x1b
        /*002e*/ 	.short	0x00ff


	//----- nvinfo : EIATTR_MERCURY_ISA_VERSION
	.align		4
        /*0030*/ 	.byte	0x03, 0x5f
        /*0032*/ 	.short	0x0101


	//----- nvinfo : EIATTR_VRC_CTA_INIT_COUNT
	.align		4
        /*0034*/ 	.byte	0x02, 0x4a
	.zero		1
	.zero		1


	//----- nvinfo : EIATTR_EXIT_INSTR_OFFSETS
	.align		4
        /*0038*/ 	.byte	0x04, 0x1c
        /*003a*/ 	.short	(.L_113 - .L_112)


	//   ....[0]....
.L_112:
        /*003c*/ 	.word	0x00000060


	//   ....[1]....
        /*0040*/ 	.word	0x00000120


	//----- nvinfo : EIATTR_CBANK_PARAM_SIZE
	.align		4
.L_113:
        /*0044*/ 	.byte	0x03, 0x19
        /*0046*/ 	.short	0x0010


	//----- nvinfo : EIATTR_PARAM_CBANK
	.align		4
        /*0048*/ 	.byte	0x04, 0x0a
        /*004a*/ 	.short	(.L_115 - .L_114)
	.align		4
.L_114:
        /*004c*/ 	.word	index@(.nv.constant0._Z10aos_accessP6float4S0_)
        /*0050*/ 	.short	0x0380
        /*0052*/ 	.short	0x0010


	//----- nvinfo : EIATTR_SW_WAR
	.align		4
.L_115:
        /*0054*/ 	.byte	0x04, 0x36
        /*0056*/ 	.short	(.L_117 - .L_116)
.L_116:
        /*0058*/ 	.word	0x00000008
.L_117:


//--------------------- .nv.info._Z14strided_accessPfS_i --------------------------
	.section	.nv.info._Z14strided_accessPfS_i,"",@"SHT_CUDA_INFO"
	.sectionflags	@""
	.align	4


	//----- nvinfo : EIATTR_CUDA_API_VERSION
	.align		4
        /*0000*/ 	.byte	0x04, 0x37
        /*0002*/ 	.short	(.L_119 - .L_118)
.L_118:
        /*0004*/ 	.word	0x00000082


	//----- nvinfo : EIATTR_KPARAM_INFO
	.align		4
.L_119:
        /*0008*/ 	.byte	0x04, 0x17
        /*000a*/ 	.short	(.L_121 - .L_120)
.L_120:
        /*000c*/ 	.word	0x00000000
        /*0010*/ 	.short	0x0002
        /*0012*/ 	.short	0x0010
        /*0014*/ 	.byte	0x00, 0xf0, 0x11, 0x00


	//----- nvinfo : EIATTR_KPARAM_INFO
	.align		4
.L_121:
        /*0018*/ 	.byte	0x04, 0x17
        /*001a*/ 	.short	(.L_123 - .L_122)
.L_122:
        /*001c*/ 	.word	0x00000000
        /*0020*/ 	.short	0x0001
        /*0022*/ 	.short	0x0008
        /*0024*/ 	.byte	0x00, 0xf5, 0x21, 0x00


	//----- nvinfo : EIATTR_KPARAM_INFO
	.align		4
.L_123:
        /*0028*/ 	.byte	0x04, 0x17
        /*002a*/ 	.short	(.L_125 - .L_124)
.L_124:
        /*002c*/ 	.word	0x00000000
        /*0030*/ 	.short	0x0000
        /*0032*/ 	.short	0x0000
        /*0034*/ 	.byte	0x00, 0xf5, 0x21, 0x00


	//----- nvinfo : EIATTR_SPARSE_MMA_MASK
	.align		4
.L_125:
        /*0038*/ 	.byte	0x03, 0x50
        /*003a*/ 	.short	0x0000


	//----- nvinfo : EIATTR_MAXREG_COUNT
	.align		4
        /*003c*/ 	.byte	0x03, 0x1b
        /*003e*/ 	.short	0x00ff


	//----- nvinfo : EIATTR_MERCURY_ISA_VERSION
	.align		4
        /*0040*/ 	.byte	0x03, 0x5f
        /*0042*/ 	.short	0x0101


	//----- nvinfo : EIATTR_VRC_CTA_INIT_COUNT
	.align		4
        /*0044*/ 	.byte	0x02, 0x4a
	.zero		1
	.zero		1


	//----- nvinfo : EIATTR_EXIT_INSTR_OFFSETS
	.align		4
        /*0048*/ 	.byte	0x04, 0x1c
        /*004a*/ 	.short	(.L_127 - .L_126)


	//   ....[0]....
.L_126:
        /*004c*/ 	.word	0x00000080


	//   ....[1]....
        /*0050*/ 	.word	0x00000110


	//----- nvinfo : EIATTR_CBANK_PARAM_SIZE
	.align		4
.L_127:
        /*0054*/ 	.byte	0x03, 0x19
        /*0056*/ 	.short	0x0014


	//----- nvinfo : EIATTR_PARAM_CBANK
	.align		4
        /*0058*/ 	.byte	0x04, 0x0a
        /*005a*/ 	.short	(.L_129 - .L_128)
	.align		4
.L_128:
        /*005c*/ 	.word	index@(.nv.constant0._Z14strided_accessPfS_i)
        /*0060*/ 	.short	0x0380
        /*0062*/ 	.short	0x0014


	//----- nvinfo : EIATTR_SW_WAR
	.align		4
.L_129:
        /*0064*/ 	.byte	0x04, 0x36
        /*0066*/ 	.short	(.L_131 - .L_130)
.L_130:
        /*0068*/ 	.word	0x00000008
.L_131:


//--------------------- .nv.info._Z16coalesced_accessPfS_ --------------------------
	.section	.nv.info._Z16coalesced_accessPfS_,"",@"SHT_CUDA_INFO"
	.sectionflags	@""
	.align	4


	//----- nvinfo : EIATTR_CUDA_API_VERSION
	.align		4
        /*0000*/ 	.byte	0x04, 0x37
        /*0002*/ 	.short	(.L_133 - .L_132)
.L_132:
        /*0004*/ 	.word	0x00000082


	//----- nvinfo : EIATTR_KPARAM_INFO
	.align		4
.L_133:
        /*0008*/ 	.byte	0x04, 0x17
        /*000a*/ 	.short	(.L_135 - .L_134)
.L_134:
        /*000c*/ 	.word	0x00000000
        /*0010*/ 	.short	0x0001
        /*0012*/ 	.short	0x0008
        /*0014*/ 	.byte	0x00, 0xf5, 0x21, 0x00


	//----- nvinfo : EIATTR_KPARAM_INFO
	.align		4
.L_135:
        /*0018*/ 	.byte	0x04, 0x17
        /*001a*/ 	.short	(.L_137 - .L_136)
.L_136:
        /*001c*/ 	.word	0x00000000
        /*0020*/ 	.short	0x0000
        /*0022*/ 	.short	0x0000
        /*0024*/ 	.byte	0x00, 0xf5, 0x21, 0x00


	//----- nvinfo : EIATTR_SPARSE_MMA_MASK
	.align		4
.L_137:
        /*0028*/ 	.byte	0x03, 0x50
        /*002a*/ 	.short	0x0000


	//----- nvinfo : EIATTR_MAXREG_COUNT
	.align		4
        /*002c*/ 	.byte	0x03, 0x1b
        /*002e*/ 	.short	0x00ff


	//----- nvinfo : EIATTR_MERCURY_ISA_VERSION
	.align		4
        /*0030*/ 	.byte	0x03, 0x5f
        /*0032*/ 	.short	0x0101


	//----- nvinfo : EIATTR_VRC_CTA_INIT_COUNT
	.align		4
        /*0034*/ 	.byte	0x02, 0x4a
	.zero		1
	.zero		1


	//----- nvinfo : EIATTR_EXIT_INSTR_OFFSETS
	.align		4
        /*0038*/ 	.byte	0x04, 0x1c
        /*003a*/ 	.short	(.L_139 - .L_138)


	//   ....[0]....
.L_138:
        /*003c*/ 	.word	0x00000060


	//   ....[1]....
        /*0040*/ 	.word	0x000000f0


	//----- nvinfo : EIATTR_CBANK_PARAM_SIZE
	.align		4
.L_139:
        /*0044*/ 	.byte	0x03, 0x19
        /*0046*/ 	.short	0x0010


	//----- nvinfo : EIATTR_PARAM_CBANK
	.align		4
        /*0048*/ 	.byte	0x04, 0x0a
        /*004a*/ 	.short	(.L_141 - .L_140)
	.align		4
.L_140:
        /*004c*/ 	.word	index@(.nv.constant0._Z16coalesced_accessPfS_)
        /*0050*/ 	.short	0x0380
        /*0052*/ 	.short	0x0010


	//----- nvinfo : EIATTR_SW_WAR
	.align		4
.L_141:
        /*0054*/ 	.byte	0x04, 0x36
        /*0056*/ 	.short	(.L_143 - .L_142)
.L_142:
        /*0058*/ 	.word	0x00000008
.L_143:


//--------------------- .nv.callgraph             --------------------------
	.section	.nv.callgraph,"",@"SHT_CUDA_CALLGRAPH"
	.align	4
	.sectionentsize	8
	.align		4
        /*0000*/ 	.word	0x00000000
	.align		4
        /*0004*/ 	.word	0xffffffff
	.align		4
        /*0008*/ 	.word	0x00000000
	.align		4
        /*000c*/ 	.word	0xfffffffe
	.align		4
        /*0010*/ 	.word	0x00000000
	.align		4
        /*0014*/ 	.word	0xfffffffd
	.align		4
        /*0018*/ 	.word	0x00000000
	.align		4
        /*001c*/ 	.word	0xfffffffc


//--------------------- .text._Z17vectorized_accessP6float4S0_ --------------------------
	.section	.text._Z17vectorized_accessP6float4S0_,"ax",@progbits
	.align	128
        .global         _Z17vectorized_accessP6float4S0_
        .type           _Z17vectorized_accessP6float4S0_,@function
        .size           _Z17vectorized_accessP6float4S0_,(.L_x_7 - _Z17vectorized_accessP6float4S0_)
        .other          _Z17vectorized_accessP6float4S0_,@"STO_CUDA_ENTRY STV_DEFAULT"
_Z17vectorized_accessP6float4S0_:
.text._Z17vectorized_accessP6float4S0_:
[----:B------:R-:W-:Y:S01]  /*0000*/  LDC R1, c[0x0][0x37c] ;  /* 0x0000df00ff017b82 */ /* 0x000fe20000000800 */
[----:B------:R-:W0:Y:S07]  /*0010*/  S2R R0, SR_TID.X ;  /* 0x0000000000007919 */ /* 0x000e2e0000002100 */
[----:B------:R-:W0:Y:S08]  /*0020*/  S2UR UR4, SR_CTAID.X ;  /* 0x00000000000479c3 */ /* 0x000e300000002500 */
[----:B------:R-:W0:Y:S02]  /*0030*/  LDC R7, c[0x0][0x360] ;  /* 0x0000d800ff077b82 */ /* 0x000e240000000800 */
[----:B0-----:R-:W-:-:S05]  /*0040*/  IMAD R7, R7, UR4, R0 ;  /* 0x0000000407077c24 */ /* 0x001fca000f8e0200 */
[----:B------:R-:W-:-:S13]  /*0050*/  ISETP.GT.AND P0, PT, R7, 0x3d08ff, PT ;  /* 0x003d08ff0700780c */ /* 0x000fda0003f04270 */
[----:B------:R-:W-:Y:S05]  /*0060*/  @P0 EXIT ;  /* 0x000000000000094d */ /* 0x000fea0003800000 */
[----:B------:R-:W0:Y:S01]  /*0070*/  LDC.64 R2, c[0x0][0x380] ;  /* 0x0000e000ff027b82 */ /* 0x000e220000000a00 */
[----:B------:R-:W1:Y:S07]  /*0080*/  LDCU.64 UR4, c[0x0][0x358] ;  /* 0x00006b00ff0477ac */ /* 0x000e6e0008000a00 */
[----:B------:R-:W2:Y:S01]  /*0090*/  LDC.64 R4, c[0x0][0x388] ;  /* 0x0000e200ff047b82 */ /* 0x000ea20000000a00 */
[----:B0-----:R-:W-:-:S05]  /*00a0*/  IMAD.WIDE R2, R7, 0x10, R2 ;  /* 0x0000001007027825 */ /* 0x001fca00078e0202 */
[----:B-1----:R-:W3:Y:S01]  /*00b0*/  LDG.E.128 R8, desc[UR4][R2.64] ;  /* 0x0000000402087981 */ /* 0x002ee2000c1e1d00 */
[----:B--2---:R-:W-:-:S04]  /*00c0*/  IMAD.WIDE R4, R7, 0x10, R4 ;  /* 0x0000001007047825 */ /* 0x004fc800078e0204 */
[----:B---3--:R-:W-:Y:S01]  /*00d0*/  FADD R8, R8, R8 ;  /* 0x0000000808087221 */ /* 0x008fe20000000000 */
[----:B------:R-:W-:Y:S01]  /*00e0*/  FADD R9, R9, R9 ;  /* 0x0000000909097221 */ /* 0x000fe20000000000 */
[----:B------:R-:W-:Y:S01]  /*00f0*/  FADD R10, R10, R10 ;  /* 0x0000000a0a0a7221 */ /* 0x000fe20000000000 */
[----:B------:R-:W-:-:S05]  /*0100*/  FADD R11, R11, R11 ;  /* 0x0000000b0b0b7221 */ /* 0x000fca0000000000 */
[----:B------:R-:W-:Y:S01]  /*0110*/  STG.E.128 desc[UR4][R4.64], R8 ;  /* 0x0000000804007986 */ /* 0x000fe2000c101d04 */
[----:B------:R-:W-:Y:S05]  /*0120*/  EXIT ;  /* 0x000000000000794d */ /* 0x000fea0003800000 */
.L_x_0:
[----:B------:R-:W-:-:S00]  /*0130*/  BRA `(.L_x_0) ;  /* 0xfffffffc00fc7947 */ /* 0x000fc0000383ffff */
[----:B------:R-:W-:-:S00]  /*0140*/  NOP ;  /* 0x0000000000007918 */ /* 0x000fc00000000000 */
        /* <DEDUP_REMOVED lines=11> */
.L_x_7:


//--------------------- .text._Z23matrix_transpose_sharedPfS_i --------------------------
	.section	.text._Z23matrix_transpose_sharedPfS_i,"ax",@progbits
	.align	128
        .global         _Z23matrix_transpose_sharedPfS_i
        .type           _Z23matrix_transpose_sharedPfS_i,@function
        .size           _Z23matrix_transpose_sharedPfS_i,(.L_x_8 - _Z23matrix_transpose_sharedPfS_i)
        .other          _Z23matrix_transpose_sharedPfS_i,@"STO_CUDA_ENTRY STV_DEFAULT"
_Z23matrix_transpose_sharedPfS_i:
.text._Z23matrix_transpose_sharedPfS_i:
[----:B------:R-:W-:Y:S01]  /*0000*/  LDC R1, c[0x0][0x37c] ;  /* 0x0000df00ff017b82 */ /* 0x000fe20000000800 */
[----:B------:R-:W0:Y:S07]  /*0010*/  S2R R9, SR_TID.X ;  /* 0x0000000000097919 */ /* 0x000e2e0000002100 */
[----:B------:R-:W1:Y:S01]  /*0020*/  S2UR UR4, SR_CTAID.X ;  /* 0x00000000000479c3 */ /* 0x000e620000002500 */
[----:B------:R-:W1:Y:S01]  /*0030*/  LDCU UR5, c[0x0][0x360] ;  /* 0x00006c00ff0577ac */ /* 0x000e620008000800 */
[----:B------:R-:W2:Y:S01]  /*0040*/  S2R R11, SR_TID.Y ;  /* 0x00000000000b7919 */ /* 0x000ea20000002200 */
[----:B------:R-:W3:Y:S05]  /*0050*/  LDCU UR7, c[0x0][0x364] ;  /* 0x00006c80ff0777ac */ /* 0x000eea0008000800 */
[----:B------:R-:W3:Y:S01]  /*0060*/  S2UR UR6, SR_CTAID.Y ;  /* 0x00000000000679c3 */ /* 0x000ee20000002600 */
[----:B------:R-:W4:Y:S01]  /*0070*/  LDCU UR8, c[0x0][0x390] ;  /* 0x00007200ff0877ac */ /* 0x000f220008000800 */
[----:B-1----:R-:W-:-:S06]  /*0080*/  UIMAD UR4, UR4, UR5, URZ ;  /* 0x00000005040472a4 */ /* 0x002fcc000f8e02ff */
[----:B0-----:R-:W-:Y:S01]  /*0090*/  VIADD R0, R9, UR4 ;  /* 0x0000000409007c36 */ /* 0x001fe20008000000 */
[----:B---3--:R-:W-:Y:S01]  /*00a0*/  UIMAD UR5, UR6, UR7, URZ ;  /* 0x00000007060572a4 */ /* 0x008fe2000f8e02ff */
[----:B------:R-:W0:Y:S05]  /*00b0*/  LDCU.64 UR6, c[0x0][0x358] ;  /* 0x00006b00ff0677ac */ /* 0x000e2a0008000a00 */
[----:B--2---:R-:W-:-:S05]  /*00c0*/  VIADD R5, R11, UR5 ;  /* 0x000000050b057c36 */ /* 0x004fca0008000000 */
[----:B------:R-:W-:-:S04]  /*00d0*/  VIMNMX R2, PT, PT, R0, R5, !PT ;  /* 0x0000000500027248 */ /* 0x000fc80007fe0100 */
[----:B----4-:R-:W-:-:S13]  /*00e0*/  ISETP.GE.AND P0, PT, R2, UR8, PT ;  /* 0x0000000802007c0c */ /* 0x010fda000bf06270 */
[----:B------:R-:W1:Y:S01]  /*00f0*/  @!P0 LDC.64 R2, c[0x0][0x380] ;  /* 0x0000e000ff028b82 */ /* 0x000e620000000a00 */
[----:B------:R-:W-:-:S04]  /*0100*/  @!P0 IMAD R5, R5, UR8, R0 ;  /* 0x0000000805058c24 */ /* 0x000fc8000f8e0200 */
[----:B-1----:R-:W-:-:S06]  /*0110*/  @!P0 IMAD.WIDE R2, R5, 0x4, R2 ;  /* 0x0000000405028825 */ /* 0x002fcc00078e0202 */
[----:B0-----:R-:W2:Y:S01]  /*0120*/  @!P0 LDG.E R2, desc[UR6][R2.64] ;  /* 0x0000000602028981 */ /* 0x001ea2000c1e1900 */
[----:B------:R-:W-:Y:S01]  /*0130*/  @!P0 MOV R0, 0x400 ;  /* 0x0000040000008802 */ /* 0x000fe20000000f00 */
[----:B------:R-:W-:Y:S01]  /*0140*/  VIADD R4, R9, UR5 ;  /* 0x0000000509047c36 */ /* 0x000fe20008000000 */
[----:B------:R-:W-:Y:S01]  /*0150*/  IADD3 R7, PT, PT, R11, UR4, RZ ;  /* 0x000000040b077c10 */ /* 0x000fe2000fffe0ff */
[----:B------:R-:W0:Y:S02]  /*0160*/  @!P0 S2R R5, SR_CgaCtaId ;  /* 0x0000000000058919 */ /* 0x000e240000008800 */
[----:B0-----:R-:W-:Y:S02]  /*0170*/  @!P0 LEA R0, R5, R0, 0x18 ;  /* 0x0000000005008211 */ /* 0x001fe400078ec0ff */
[----:B------:R-:W-:Y:S02]  /*0180*/  VIMNMX R5, PT, PT, R4, R7, !PT ;  /* 0x0000000704057248 */ /* 0x000fe40007fe0100 */
[----:B------:R-:W-:-:S02]  /*0190*/  @!P0 LEA R0, R11, R0, 0x7 ;  /* 0x000000000b008211 */ /* 0x000fc400078e38ff */
[----:B------:R-:W-:-:S03]  /*01a0*/  ISETP.GE.AND P1, PT, R5, UR8, PT ;  /* 0x0000000805007c0c */ /* 0x000fc6000bf26270 */
[----:B------:R-:W-:-:S05]  /*01b0*/  @!P0 IMAD R5, R9, 0x4, R0 ;  /* 0x0000000409058824 */ /* 0x000fca00078e0200 */
[----:B--2---:R0:W-:Y:S01]  /*01c0*/  @!P0 STS [R5], R2 ;  /* 0x0000000205008388 */ /* 0x0041e20000000800 */
[----:B------:R-:W-:Y:S06]  /*01d0*/  BAR.SYNC.DEFER_BLOCKING 0x0 ;  /* 0x0000000000007b1d */ /* 0x000fec0000010000 */
[----:B------:R-:W-:Y:S05]  /*01e0*/  @P1 EXIT ;  /* 0x000000000000194d */ /* 0x000fea0003800000 */
[----:B------:R-:W1:Y:S01]  /*01f0*/  S2UR UR5, SR_CgaCtaId ;  /* 0x00000000000579c3 */ /* 0x000e620000008800 */
[----:B------:R-:W-:Y:S01]  /*0200*/  UMOV UR4, 0x400 ;  /* 0x0000040000047882 */ /* 0x000fe20000000000 */
[----:B------:R-:W-:-:S06]  /*0210*/  IMAD R7, R7, UR8, R4 ;  /* 0x0000000807077c24 */ /* 0x000fcc000f8e0204 */
[----:B0-----:R-:W0:Y:S01]  /*0220*/  LDC.64 R2, c[0x0][0x388] ;  /* 0x0000e200ff027b82 */ /* 0x001e220000000a00 */
[----:B-1----:R-:W-:-:S06]  /*0230*/  ULEA UR4, UR5, UR4, 0x18 ;  /* 0x0000000405047291 */ /* 0x002fcc000f8ec0ff */
[----:B------:R-:W-:Y:S01]  /*0240*/  LEA R0, R9, UR4, 0x7 ;  /* 0x0000000409007c11 */ /* 0x000fe2000f8e38ff */
[----:B0-----:R-:W-:-:S03]  /*0250*/  IMAD.WIDE R2, R7, 0x4, R2 ;  /* 0x0000000407027825 */ /* 0x001fc600078e0202 */
[----:B------:R-:W-:-:S05]  /*0260*/  LEA R0, R11, R0, 0x2 ;  /* 0x000000000b007211 */ /* 0x000fca00078e10ff */
[----:B------:R-:W0:Y:S04]  /*0270*/  LDS R5, [R0] ;  /* 0x0000000000057984 */ /* 0x000e280000000800 */
[----:B0-----:R-:W-:Y:S01]  /*0280*/  STG.E desc[UR6][R2.64], R5 ;  /* 0x0000000502007986 */ /* 0x001fe2000c101906 */
[----:B------:R-:W-:Y:S05]  /*0290*/  EXIT ;  /* 0x000000000000794d */ /* 0x000fea0003800000 */
.L_x_1:
        /* <DEDUP_REMOVED lines=14> */
.L_x_8:


//--------------------- .text._Z22matrix_transpose_naivePfS_i --------------------------
	.section	.text._Z22matrix_transpose_naivePfS_i,"ax",@progbits
	.align	128
        .global         _Z22matrix_transpose_naivePfS_i
        .type           _Z22matrix_transpose_naivePfS_i,@function
        .size           _Z22matrix_transpose_naivePfS_i,(.L_x_9 - _Z22matrix_transpose_naivePfS_i)
        .other          _Z22matrix_transpose_naivePfS_i,@"STO_CUDA_ENTRY STV_DEFAULT"
_Z22matrix_transpose_naivePfS_i:
.text._Z22matrix_transpose_naivePfS_i:
[----:B------:R-:W-:Y:S01]  /*0000*/  LDC R1, c[0x0][0x37c] ;  /* 0x0000df00ff017b82 */ /* 0x000fe20000000800 */
[----:B------:R-:W0:Y:S07]  /*0010*/  S2R R3, SR_TID.X ;  /* 0x0000000000037919 */ /* 0x000e2e0000002100 */
[----:B------:R-:W0:Y:S01]  /*0020*/  LDC R0, c[0x0][0x360] ;  /* 0x0000d800ff007b82 */ /* 0x000e220000000800 */
[----:B------:R-:W1:Y:S01]  /*0030*/  LDCU UR6, c[0x0][0x390] ;  /* 0x00007200ff0677ac */ /* 0x000e620008000800 */
[----:B------:R-:W2:Y:S06]  /*0040*/  S2R R2, SR_TID.Y ;  /* 0x0000000000027919 */ /* 0x000eac0000002200 */
[----:B------:R-:W0:Y:S08]  /*0050*/  S2UR UR4, SR_CTAID.X ;  /* 0x00000000000479c3 */ /* 0x000e300000002500 */
[----:B------:R-:W2:Y:S08]  /*0060*/  S2UR UR5, SR_CTAID.Y ;  /* 0x00000000000579c3 */ /* 0x000eb00000002600 */
[----:B------:R-:W2:Y:S01]  /*0070*/  LDC R7, c[0x0][0x364] ;  /* 0x0000d900ff077b82 */ /* 0x000ea20000000800 */
[----:B0-----:R-:W-:-:S02]  /*0080*/  IMAD R0, R0, UR4, R3 ;  /* 0x0000000400007c24 */ /* 0x001fc4000f8e0203 */
[----:B--2---:R-:W-:-:S05]  /*0090*/  IMAD R7, R7, UR5, R2 ;  /* 0x0000000507077c24 */ /* 0x004fca000f8e0202 */
[----:B------:R-:W-:-:S04]  /*00a0*/  VIMNMX R2, PT, PT, R0, R7, !PT ;  /* 0x0000000700027248 */ /* 0x000fc80007fe0100 */
[----:B-1----:R-:W-:-:S13]  /*00b0*/  ISETP.GE.AND P0, PT, R2, UR6, PT ;  /* 0x0000000602007c0c */ /* 0x002fda000bf06270 */
[----:B------:R-:W-:Y:S05]  /*00c0*/  @P0 EXIT ;  /* 0x000000000000094d */ /* 0x000fea0003800000 */
[----:B------:R-:W0:Y:S01]  /*00d0*/  LDC.64 R2, c[0x0][0x380] ;  /* 0x0000e000ff027b82 */ /* 0x000e220000000a00 */
[----:B------:R-:W1:Y:S01]  /*00e0*/  LDCU.64 UR4, c[0x0][0x358] ;  /* 0x00006b00ff0477ac */ /* 0x000e620008000a00 */
[----:B------:R-:W-:-:S04]  /*00f0*/  IMAD R5, R7, UR6, R0 ;  /* 0x0000000607057c24 */ /* 0x000fc8000f8e0200 */
[----:B0-----:R-:W-:Y:S02]  /*0100*/  IMAD.WIDE R2, R5, 0x4, R2 ;  /* 0x0000000405027825 */ /* 0x001fe400078e0202 */
[----:B------:R-:W0:Y:S04]  /*0110*/  LDC.64 R4, c[0x0][0x388] ;  /* 0x0000e200ff047b82 */ /* 0x000e280000000a00 */
[----:B-1----:R-:W2:Y:S01]  /*0120*/  LDG.E R3, desc[UR4][R2.64] ;  /* 0x0000000402037981 */ /* 0x002ea2000c1e1900 */
[----:B------:R-:W-:-:S04]  /*0130*/  IMAD R7, R0, UR6, R7 ;  /* 0x0000000600077c24 */ /* 0x000fc8000f8e0207 */
[----:B0-----:R-:W-:-:S05]  /*0140*/  IMAD.WIDE R4, R7, 0x4, R4 ;  /* 0x0000000407047825 */ /* 0x001fca00078e0204 */
[----:B--2---:R-:W-:Y:S01]  /*0150*/  STG.E desc[UR4][R4.64], R3 ;  /* 0x0000000304007986 */ /* 0x004fe2000c101904 */
[----:B------:R-:W-:Y:S05]  /*0160*/  EXIT ;  /* 0x000000000000794d */ /* 0x000fea0003800000 */
.L_x_2:
        /* <DEDUP_REMOVED lines=9> */
.L_x_9:


//--------------------- .text._Z10soa_accessPfS_S_S_S_S_S_S_ --------------------------
	.section	.text._Z10soa_accessPfS_S_S_S_S_S_S_,"ax",@progbits
	.align	128
        .global         _Z10soa_accessPfS_S_S_S_S_S_S_
        .type           _Z10soa_accessPfS_S_S_S_S_S_S_,@function
        .size           _Z10soa_accessPfS_S_S_S_S_S_S_,(.L_x_10 - _Z10soa_accessPfS_S_S_S_S_S_S_)
        .other          _Z10soa_accessPfS_S_S_S_S_S_S_,@"STO_CUDA_ENTRY STV_DEFAULT"
_Z10soa_accessPfS_S_S_S_S_S_S_:
.text._Z10soa_accessPfS_S_S_S_S_S_S_:
        /* <DEDUP_REMOVED lines=9> */
[----:B------:R-:W2:Y:S08]  /*0090*/  LDC.64 R4, c[0x0][0x3a0] ;  /* 0x0000e800ff047b82 */ /* 0x000eb00000000a00 */
[----:B------:R-:W3:Y:S01]  /*00a0*/  LDC.64 R6, c[0x0][0x388] ;  /* 0x0000e200ff067b82 */ /* 0x000ee20000000a00 */
[----:B0-----:R-:W-:-:S07]  /*00b0*/  IMAD.WIDE R2, R0, 0x4, R2 ;  /* 0x0000000400027825 */ /* 0x001fce00078e0202 */
[----:B------:R-:W0:Y:S01]  /*00c0*/  LDC.64 R8, c[0x0][0x3a8] ;  /* 0x0000ea00ff087b82 */ /* 0x000e220000000a00 */
[----:B-1----:R-:W4:Y:S01]  /*00d0*/  LDG.E R2, desc[UR4][R2.64] ;  /* 0x0000000402027981 */ /* 0x002f22000c1e1900 */
[----:B--2---:R-:W-:-:S06]  /*00e0*/  IMAD.WIDE R4, R0, 0x4, R4 ;  /* 0x0000000400047825 */ /* 0x004fcc00078e0204 */
[----:B------:R-:W1:Y:S01]  /*00f0*/  LDC.64 R10, c[0x0][0x390] ;  /* 0x0000e400ff0a7b82 */ /* 0x000e620000000a00 */
[----:B---3--:R-:W-:-:S07]  /*0100*/  IMAD.WIDE R6, R0, 0x4, R6 ;  /* 0x0000000400067825 */ /* 0x008fce00078e0206 */
[----:B------:R-:W2:Y:S01]  /*0110*/  LDC.64 R12, c[0x0][0x398] ;  /* 0x0000e600ff0c7b82 */ /* 0x000ea20000000a00 */
[----:B----4-:R-:W-:-:S05]  /*0120*/  FADD R15, R2, R2 ;  /* 0x00000002020f7221 */ /* 0x010fca0000000000 */
[----:B------:R3:W-:Y:S04]  /*0130*/  STG.E desc[UR4][R4.64], R15 ;  /* 0x0000000f04007986 */ /* 0x0007e8000c101904 */
[----:B------:R-:W4:Y:S01]  /*0140*/  LDG.E R6, desc[UR4][R6.64] ;  /* 0x0000000406067981 */ /* 0x000f22000c1e1900 */
[----:B0-----:R-:W-:-:S04]  /*0150*/  IMAD.WIDE R8, R0, 0x4, R8 ;  /* 0x0000000400087825 */ /* 0x001fc800078e0208 */
[----:B-1----:R-:W-:Y:S02]  /*0160*/  IMAD.WIDE R2, R0, 0x4, R10 ;  /* 0x0000000400027825 */ /* 0x002fe400078e020a */
[----:B------:R-:W3:Y:S02]  /*0170*/  LDC.64 R10, c[0x0][0x3b0] ;  /* 0x0000ec00ff0a7b82 */ /* 0x000ee40000000a00 */
[----:B----4-:R-:W-:-:S05]  /*0180*/  FADD R17, R6, R6 ;  /* 0x0000000606117221 */ /* 0x010fca0000000000 */
[----:B------:R0:W-:Y:S04]  /*0190*/  STG.E desc[UR4][R8.64], R17 ;  /* 0x0000001108007986 */ /* 0x0001e8000c101904 */
[----:B------:R-:W4:Y:S01]  /*01a0*/  LDG.E R2, desc[UR4][R2.64] ;  /* 0x0000000402027981 */ /* 0x000f22000c1e1900 */
[C---:B---3--:R-:W-:Y:S02]  /*01b0*/  IMAD.WIDE R4, R0.reuse, 0x4, R10 ;  /* 0x0000000400047825 */ /* 0x048fe400078e020a */
[----:B------:R-:W1:Y:S02]  /*01c0*/  LDC.64 R10, c[0x0][0x3b8] ;  /* 0x0000ee00ff0a7b82 */ /* 0x000e640000000a00 */
[----:B--2---:R-:W-:-:S04]  /*01d0*/  IMAD.WIDE R6, R0, 0x4, R12 ;  /* 0x0000000400067825 */ /* 0x004fc800078e020c */
[----:B----4-:R-:W-:-:S05]  /*01e0*/  FADD R15, R2, R2 ;  /* 0x00000002020f7221 */ /* 0x010fca0000000000 */
[----:B------:R-:W-:Y:S04]  /*01f0*/  STG.E desc[UR4][R4.64], R15 ;  /* 0x0000000f04007986 */ /* 0x000fe8000c101904 */
[----:B------:R-:W0:Y:S01]  /*0200*/  LDG.E R6, desc[UR4][R6.64] ;  /* 0x0000000406067981 */ /* 0x000e22000c1e1900 */
[----:B-1----:R-:W-:-:S04]  /*0210*/  IMAD.WIDE R10, R0, 0x4, R10 ;  /* 0x00000004000a7825 */ /* 0x002fc800078e020a */
[----:B0-----:R-:W-:-:S05]  /*0220*/  FADD R9, R6, R6 ;  /* 0x0000000606097221 */ /* 0x001fca0000000000 */
[----:B------:R-:W-:Y:S01]  /*0230*/  STG.E desc[UR4][R10.64], R9 ;  /* 0x000000090a007986 */ /* 0x000fe2000c101904 */
[----:B------:R-:W-:Y:S05]  /*0240*/  EXIT ;  /* 0x000000000000794d */ /* 0x000fea0003800000 */
.L_x_3:
        /* <DEDUP_REMOVED lines=11> */
.L_x_10:


//--------------------- .text._Z10aos_accessP6float4S0_ --------------------------
	.section	.text._Z10aos_accessP6float4S0_,"ax",@progbits
	.align	128
        .global         _Z10aos_accessP6float4S0_
        .type           _Z10aos_accessP6float4S0_,@function
        .size           _Z10aos_accessP6float4S0_,(.L_x_11 - _Z10aos_accessP6float4S0_)
        .other          _Z10aos_accessP6float4S0_,@"STO_CUDA_ENTRY STV_DEFAULT"
_Z10aos_accessP6float4S0_:
.text._Z10aos_accessP6float4S0_:
        /* <DEDUP_REMOVED lines=19> */
.L_x_4:
        /* <DEDUP_REMOVED lines=13> */
.L_x_11:


//--------------------- .text._Z14strided_accessPfS_i --------------------------
	.section	.text._Z14strided_accessPfS_i,"ax",@progbits
	.align	128
        .global         _Z14strided_accessPfS_i
        .type           _Z14strided_accessPfS_i,@function
        .size           _Z14strided_accessPfS_i,(.L_x_12 - _Z14strided_accessPfS_i)
        .other          _Z14strided_accessPfS_i,@"STO_CUDA_ENTRY STV_DEFAULT"
_Z14strided_accessPfS_i:
.text._Z14strided_accessPfS_i:
[----:B------:R-:W-:Y:S01]  /*0000*/  LDC R1, c[0x0][0x37c] ;  /* 0x0000df00ff017b82 */ /* 0x000fe20000000800 */
[----:B------:R-:W0:Y:S07]  /*0010*/  S2R R0, SR_TID.X ;  /* 0x0000000000007919 */ /* 0x000e2e0000002100 */
[----:B------:R-:W0:Y:S01]  /*0020*/  S2UR UR4, SR_CTAID.X ;  /* 0x00000000000479c3 */ /* 0x000e220000002500 */
[----:B------:R-:W1:Y:S07]  /*0030*/  LDCU UR5, c[0x0][0x390] ;  /* 0x00007200ff0577ac */ /* 0x000e6e0008000800 */
[----:B------:R-:W0:Y:S02]  /*0040*/  LDC R7, c[0x0][0x360] ;  /* 0x0000d800ff077b82 */ /* 0x000e240000000800 */
[----:B0-----:R-:W-:-:S04]  /*0050*/  IMAD R7, R7, UR4, R0 ;  /* 0x0000000407077c24 */ /* 0x001fc8000f8e0200 */
[----:B-1----:R-:W-:-:S05]  /*0060*/  IMAD R5, R7, UR5, RZ ;  /* 0x0000000507057c24 */ /* 0x002fca000f8e02ff */
[----:B------:R-:W-:-:S13]  /*0070*/  ISETP.GT.AND P0, PT, R5, 0xf423ff, PT ;  /* 0x00f423ff0500780c */ /* 0x000fda0003f04270 */
[----:B------:R-:W-:Y:S05]  /*0080*/  @P0 EXIT ;  /* 0x000000000000094d */ /* 0x000fea0003800000 */
[----:B------:R-:W0:Y:S01]  /*0090*/  LDC.64 R2, c[0x0][0x380] ;  /* 0x0000e000ff027b82 */ /* 0x000e220000000a00 */
[----:B------:R-:W1:Y:S01]  /*00a0*/  LDCU.64 UR4, c[0x0][0x358] ;  /* 0x00006b00ff0477ac */ /* 0x000e620008000a00 */
[----:B0-----:R-:W-:-:S06]  /*00b0*/  IMAD.WIDE R2, R5, 0x4, R2 ;  /* 0x0000000405027825 */ /* 0x001fcc00078e0202 */
[----:B------:R-:W0:Y:S01]  /*00c0*/  LDC.64 R4, c[0x0][0x388] ;  /* 0x0000e200ff047b82 */ /* 0x000e220000000a00 */
[----:B-1----:R-:W2:Y:S01]  /*00d0*/  LDG.E R2, desc[UR4][R2.64] ;  /* 0x0000000402027981 */ /* 0x002ea2000c1e1900 */
[----:B0-----:R-:W-:-:S04]  /*00e0*/  IMAD.WIDE R4, R7, 0x4, R4 ;  /* 0x0000000407047825 */ /* 0x001fc800078e0204 */
[----:B--2---:R-:W-:-:S05]  /*00f0*/  FADD R7, R2, R2 ;  /* 0x0000000202077221 */ /* 0x004fca0000000000 */
[----:B------:R-:W-:Y:S01]  /*0100*/  STG.E desc[UR4][R4.64], R7 ;  /* 0x0000000704007986 */ /* 0x000fe2000c101904 */
[----:B------:R-:W-:Y:S05]  /*0110*/  EXIT ;  /* 0x000000000000794d */ /* 0x000fea0003800000 */
.L_x_5:
        /* <DEDUP_REMOVED lines=14> */
.L_x_12:


//--------------------- .text._Z16coalesced_accessPfS_ --------------------------
	.section	.text._Z16coalesced_accessPfS_,"ax",@progbits
	.align	128
        .global         _Z16coalesced_accessPfS_
        .type           _Z16coalesced_accessPfS_,@function
        .size           _Z16coalesced_accessPfS_,(.L_x_13 - _Z16coalesced_accessPfS_)
        .other          _Z16coalesced_accessPfS_,@"STO_CUDA_ENTRY STV_DEFAULT"
_Z16coalesced_accessPfS_:
.text._Z16coalesced_accessPfS_:
        /* <DEDUP_REMOVED lines=10> */
[----:B0-----:R-:W-:-:S06]  /*00a0*/  IMAD.WIDE R2, R7, 0x4, R2 ;  /* 0x0000000407027825 */ /* 0x001fcc00078e0202 */
[----:B-1----:R-:W3:Y:S01]  /*00b0*/  LDG.E R2, desc[UR4][R2.64] ;  /* 0x0000000402027981 */ /* 0x002ee2000c1e1900 */
[----:B--2---:R-:W-:-:S04]  /*00c0*/  IMAD.WIDE R4, R7, 0x4, R4 ;  /* 0x0000000407047825 */ /* 0x004fc800078e0204 */
[----:B---3--:R-:W-:-:S05]  /*00d0*/  FADD R7, R2, R2 ;  /* 0x0000000202077221 */ /* 0x008fca0000000000 */
[----:B------:R-:W-:Y:S01]  /*00e0*/  STG.E desc[UR4][R4.64], R7 ;  /* 0x0000000704007986 */ /* 0x000fe2000c101904 */
[----:B------:R-:W-:Y:S05]  /*00f0*/  EXIT ;  /* 0x000000000000794d */ /* 0x000fea0003800000 */
.L_x_6:
        /* <DEDUP_REMOVED lines=16> */
.L_x_13:


//--------------------- .nv.shared.reserved.0     --------------------------
	.section	.nv.shared.reserved.0,"aw",@nobits
	.weak		__nv_reservedSMEM_offset_0_alias
	.size		__nv_reservedSMEM_offset_0_alias, 0, 64
	.other		__nv_reservedSMEM_offset_0_alias,@"STO_CUDA_RESERVED_SHARED STV_DEFAULT"
__nv_reservedSMEM_offset_0_alias:
	.zero		0
	.zero		64


//--------------------- .nv.shared._Z23matrix_transpose_sharedPfS_i --------------------------
	.section	.nv.shared._Z23matrix_transpose_sharedPfS_i,"aw",@nobits
	.sectionflags	@""
	.align	4
.nv.shared._Z23matrix_transpose_sharedPfS_i:
	.zero		5120


//--------------------- .nv.constant0._Z17vectorized_accessP6float4S0_ --------------------------
	.section	.nv.constant0._Z17vectorized_accessP6float4S0_,"a",@progbits
	.sectionflags	@""
	.align	4
.nv.constant0._Z17vectorized_accessP6float4S0_:
	.zero		912


//--------------------- .nv.constant0._Z23matrix_transpose_sharedPfS_i --------------------------
	.section	.nv.constant0._Z23matrix_transpose_sharedPfS_i,"a",@progbits
	.sectionflags	@""
	.align	4
.nv.constant0._Z23matrix_transpose_sharedPfS_i:
	.zero		916


//--------------------- .nv.constant0._Z22matrix_transpose_naivePfS_i --------------------------
	.section	.nv.constant0._Z22matrix_transpose_naivePfS_i,"a",@progbits
	.sectionflags	@""
	.align	4
.nv.constant0._Z22matrix_transpose_naivePfS_i:
	.zero		916


//--------------------- .nv.constant0._Z10soa_accessPfS_S_S_S_S_S_S_ --------------------------
	.section	.nv.constant0._Z10soa_accessPfS_S_S_S_S_S_S_,"a",@progbits
	.sectionflags	@""
	.align	4
.nv.constant0._Z10soa_accessPfS_S_S_S_S_S_S_:
	.zero		960


//--------------------- .nv.constant0._Z10aos_accessP6float4S0_ --------------------------
	.section	.nv.constant0._Z10aos_accessP6float4S0_,"a",@progbits
	.sectionflags	@""
	.align	4
.nv.constant0._Z10aos_accessP6float4S0_:
	.zero		912


//--------------------- .nv.constant0._Z14strided_accessPfS_i --------------------------
	.section	.nv.constant0._Z14strided_accessPfS_i,"a",@progbits
	.sectionflags	@""
	.align	4
.nv.constant0._Z14strided_accessPfS_i:
	.zero		916


//--------------------- .nv.constant0._Z16coalesced_accessPfS_ --------------------------
	.section	.nv.constant0._Z16coalesced_accessPfS_,"a",@progbits
	.sectionflags	@""
	.align	4
.nv.constant0._Z16coalesced_accessPfS_:
	.zero		912


//--------------------- SYMBOLS --------------------------

	.type		.nv.reservedSmem.offset0,@object
	.size		.nv.reservedSmem.offset0,0x4
	.type		.nv.reservedSmem.cap,@object
	.size		.nv.reservedSmem.cap,0x4
